//
// Generated by NVIDIA NVVM Compiler
//
// Compiler Build ID: CL-36424714
// Cuda compilation tools, release 13.0, V13.0.88
// Based on NVVM 20.0.0
//

.version 9.0
.target sm_100
.address_size 64

	// .globl	_Z11CSRSolutionRKiPiS1_S1_PdS2_Ri

.visible .entry _Z11CSRSolutionRKiPiS1_S1_PdS2_Ri(
	.param .u64 .ptr .align 1 _Z11CSRSolutionRKiPiS1_S1_PdS2_Ri_param_0,
	.param .u64 .ptr .align 1 _Z11CSRSolutionRKiPiS1_S1_PdS2_Ri_param_1,
	.param .u64 .ptr .align 1 _Z11CSRSolutionRKiPiS1_S1_PdS2_Ri_param_2,
	.param .u64 .ptr .align 1 _Z11CSRSolutionRKiPiS1_S1_PdS2_Ri_param_3,
	.param .u64 .ptr .align 1 _Z11CSRSolutionRKiPiS1_S1_PdS2_Ri_param_4,
	.param .u64 .ptr .align 1 _Z11CSRSolutionRKiPiS1_S1_PdS2_Ri_param_5,
	.param .u64 .ptr .align 1 _Z11CSRSolutionRKiPiS1_S1_PdS2_Ri_param_6
)
{


	ret;

}


// ===== COMPILED SASS (sm_100) =====

	.target	sm_100

	.elftype	@"ET_EXEC"


//--------------------- .note.nv.tkinfo           --------------------------
	.section	.note.nv.tkinfo,"",@"SHT_NOTE"
	.sectionflags	@"SHF_NOTE_NV_TKINFO"
	.tkinfo
        /*0018*/ 	.word	0x00000002
        /*0030*/ 	.string	""
        /*0030*/ 	.string	"ptxas"
        /*0030*/ 	.string	"Cuda compilation tools, release 13.0, V13.0.88"
        /*0030*/ 	.string	"Build cuda_13.0.r13.0/compiler.36424714_0"
        /*0030*/ 	.string	"-arch sm_100 -m 64 "



//--------------------- .note.nv.cuinfo           --------------------------
	.section	.note.nv.cuinfo,"",@"SHT_NOTE"
	.sectionflags	@"SHF_NOTE_NV_CUINFO"
        /*0018*/ 	.short	0x0002
        /*001a*/ 	.short	0x0064
        /*001c*/ 	.short	0x0082
	.zero		2


//--------------------- .nv.info                  --------------------------
	.section	.nv.info,"",@"SHT_CUDA_INFO"
	.align	4


	//----- nvinfo : EIATTR_REGCOUNT
	.align		4
        /*0000*/ 	.byte	0x04, 0x2f
        /*0002*/ 	.short	(.L_1 - .L_0)
	.align		4
.L_0:
        /*0004*/ 	.word	index@(_Z11CSRSolutionRKiPiS1_S1_PdS2_Ri)
        /*0008*/ 	.word	0x00000004


	//----- nvinfo : EIATTR_FRAME_SIZE
	.align		4
.L_1:
        /*000c*/ 	.byte	0x04, 0x11
        /*000e*/ 	.short	(.L_3 - .L_2)
	.align		4
.L_2:
        /*0010*/ 	.word	index@(_Z11CSRSolutionRKiPiS1_S1_PdS2_Ri)
        /*0014*/ 	.word	0x00000000


	//----- nvinfo : EIATTR_MIN_STACK_SIZE
	.align		4
.L_3:
        /*0018*/ 	.byte	0x04, 0x12
        /*001a*/ 	.short	(.L_5 - .L_4)
	.align		4
.L_4:
        /*001c*/ 	.word	index@(_Z11CSRSolutionRKiPiS1_S1_PdS2_Ri)
        /*0020*/ 	.word	0x00000000
.L_5:


//--------------------- .nv.compat                --------------------------
	.section	.nv.compat,"",@"SHT_CUDA_COMPAT_INFO"
	.align	4
        /*0000*/ 	.byte	0x02, 0x09, 0x00, 0x00, 0x02, 0x02, 0x01, 0x00, 0x02, 0x05, 0x05, 0x00, 0x03, 0x07, 0x01, 0x01
        /*0010*/ 	.byte	0x02, 0x03, 0x00, 0x00, 0x02, 0x06, 0x01, 0x00, 0x04, 0x0b, 0x08, 0x00, 0x09, 0x00, 0x00, 0x00
        /*0020*/ 	.byte	0x00, 0x00, 0x00, 0x00


//--------------------- .nv.info._Z11CSRSolutionRKiPiS1_S1_PdS2_Ri --------------------------
	.section	.nv.info._Z11CSRSolutionRKiPiS1_S1_PdS2_Ri,"",@"SHT_CUDA_INFO"
	.sectionflags	@""
	.align	4


	//----- nvinfo : EIATTR_CUDA_API_VERSION
	.align		4
        /*0000*/ 	.byte	0x04, 0x37
        /*0002*/ 	.short	(.L_7 - .L_6)
.L_6:
        /*0004*/ 	.word	0x00000082


	//----- nvinfo : EIATTR_KPARAM_INFO
	.align		4
.L_7:
        /*0008*/ 	.byte	0x04, 0x17
        /*000a*/ 	.short	(.L_9 - .L_8)
.L_8:
        /*000c*/ 	.word	0x00000000
        /*0010*/ 	.short	0x0006
        /*0012*/ 	.short	0x0030
        /*0014*/ 	.byte	0x00, 0xf5, 0x21, 0x00


	//----- nvinfo : EIATTR_KPARAM_INFO
	.align		4
.L_9:
        /*0018*/ 	.byte	0x04, 0x17
        /*001a*/ 	.short	(.L_11 - .L_10)
.L_10:
        /*001c*/ 	.word	0x00000000
        /*0020*/ 	.short	0x0005
        /*0022*/ 	.short	0x0028
        /*0024*/ 	.byte	0x00, 0xf5, 0x21, 0x00


	//----- nvinfo : EIATTR_KPARAM_INFO
	.align		4
.L_11:
        /*0028*/ 	.byte	0x04, 0x17
        /*002a*/ 	.short	(.L_13 - .L_12)
.L_12:
        /*002c*/ 	.word	0x00000000
        /*0030*/ 	.short	0x0004
        /*0032*/ 	.short	0x0020
        /*0034*/ 	.byte	0x00, 0xf5, 0x21, 0x00


	//----- nvinfo : EIATTR_KPARAM_INFO
	.align		4
.L_13:
        /*0038*/ 	.byte	0x04, 0x17
        /*003a*/ 	.short	(.L_15 - .L_14)
.L_14:
        /*003c*/ 	.word	0x00000000
        /*0040*/ 	.short	0x0003
        /*0042*/ 	.short	0x0018
        /*0044*/ 	.byte	0x00, 0xf5, 0x21, 0x00


	//----- nvinfo : EIATTR_KPARAM_INFO
	.align		4
.L_15:
        /*0048*/ 	.byte	0x04, 0x17
        /*004a*/ 	.short	(.L_17 - .L_16)
.L_16:
        /*004c*/ 	.word	0x00000000
        /*0050*/ 	.short	0x0002
        /*0052*/ 	.short	0x0010
        /*0054*/ 	.byte	0x00, 0xf5, 0x21, 0x00


	//----- nvinfo : EIATTR_KPARAM_INFO
	.align		4
.L_17:
        /*0058*/ 	.byte	0x04, 0x17
        /*005a*/ 	.short	(.L_19 - .L_18)
.L_18:
        /*005c*/ 	.word	0x00000000
        /*0060*/ 	.short	0x0001
        /*0062*/ 	.short	0x0008
        /*0064*/ 	.byte	0x00, 0xf5, 0x21, 0x00


	//----- nvinfo : EIATTR_KPARAM_INFO
	.align		4
.L_19:
        /*0068*/ 	.byte	0x04, 0x17
        /*006a*/ 	.short	(.L_21 - .L_20)
.L_20:
        /*006c*/ 	.word	0x00000000
        /*0070*/ 	.short	0x0000
        /*0072*/ 	.short	0x0000
        /*0074*/ 	.byte	0x00, 0xf5, 0x21, 0x00


	//----- nvinfo : EIATTR_SPARSE_MMA_MASK
	.align		4
.L_21:
        /*0078*/ 	.byte	0x03, 0x50
        /*007a*/ 	.short	0x0000


	//----- nvinfo : EIATTR_MAXREG_COUNT
	.align		4
        /*007c*/ 	.byte	0x03, 0x1b
        /*007e*/ 	.short	0x00ff


	//----- nvinfo : EIATTR_MERCURY_ISA_VERSION
	.align		4
        /*0080*/ 	.byte	0x03, 0x5f
        /*0082*/ 	.short	0x0101


	//----- nvinfo : EIATTR_VRC_CTA_INIT_COUNT
	.align		4
        /*0084*/ 	.byte	0x02, 0x4a
	.zero		1
	.zero		1


	//----- nvinfo : EIATTR_EXIT_INSTR_OFFSETS
	.align		4
        /*0088*/ 	.byte	0x04, 0x1c
        /*008a*/ 	.short	(.L_23 - .L_22)


	//   ....[0]....
.L_22:
        /*008c*/ 	.word	0x00000010


	//----- nvinfo : EIATTR_CBANK_PARAM_SIZE
	.align		4
.L_23:
        /*0090*/ 	.byte	0x03, 0x19
        /*0092*/ 	.short	0x0038


	//----- nvinfo : EIATTR_PARAM_CBANK
	.align		4
        /*0094*/ 	.byte	0x04, 0x0a
        /*0096*/ 	.short	(.L_25 - .L_24)
	.align		4
.L_24:
        /*0098*/ 	.word	index@(.nv.constant0._Z11CSRSolutionRKiPiS1_S1_PdS2_Ri)
        /*009c*/ 	.short	0x0380
        /*009e*/ 	.short	0x0038


	//----- nvinfo : EIATTR_SW_WAR
	.align		4
.L_25:
        /*00a0*/ 	.byte	0x04, 0x36
        /*00a2*/ 	.short	(.L_27 - .L_26)
.L_26:
        /*00a4*/ 	.word	0x00000008
.L_27:


//--------------------- .nv.callgraph             --------------------------
	.section	.nv.callgraph,"",@"SHT_CUDA_CALLGRAPH"
	.align	4
	.sectionentsize	8
	.align		4
        /*0000*/ 	.word	0x00000000
	.align		4
        /*0004*/ 	.word	0xffffffff
	.align		4
        /*0008*/ 	.word	0x00000000
	.align		4
        /*000c*/ 	.word	0xfffffffe
	.align		4
        /*0010*/ 	.word	0x00000000
	.align		4
        /*0014*/ 	.word	0xfffffffd
	.align		4
        /*0018*/ 	.word	0x00000000
	.align		4
        /*001c*/ 	.word	0xfffffffc


//--------------------- .text._Z11CSRSolutionRKiPiS1_S1_PdS2_Ri --------------------------
	.section	.text._Z11CSRSolutionRKiPiS1_S1_PdS2_Ri,"ax",@progbits
	.align	128
        .global         _Z11CSRSolutionRKiPiS1_S1_PdS2_Ri
        .type           _Z11CSRSolutionRKiPiS1_S1_PdS2_Ri,@function
        .size           _Z11CSRSolutionRKiPiS1_S1_PdS2_Ri,(.L_x_1 - _Z11CSRSolutionRKiPiS1_S1_PdS2_Ri)
        .other          _Z11CSRSolutionRKiPiS1_S1_PdS2_Ri,@"STO_CUDA_ENTRY STV_DEFAULT"
_Z11CSRSolutionRKiPiS1_S1_PdS2_Ri:
.text._Z11CSRSolutionRKiPiS1_S1_PdS2_Ri:
[----:B------:R-:W-:Y:S01]  /*0000*/  LDC R1, c[0x0][0x37c] ;  /* 0x0000df00ff017b82 */ /* 0x000fe20000000800 */
[----:B------:R-:W-:Y:S05]  /*0010*/  EXIT ;  /* 0x000000000000794d */ /* 0x000fea0003800000 */
.L_x_0:
[----:B------:R-:W-:-:S00]  /*0020*/  BRA `(.L_x_0) ;  /* 0xfffffffc00fc7947 */ /* 0x000fc0000383ffff */
[----:B------:R-:W-:-:S00]  /*0030*/  NOP ;  /* 0x0000000000007918 */ /* 0x000fc00000000000 */
        /* <DEDUP_REMOVED lines=12> */
.L_x_1:


//--------------------- .nv.shared.reserved.0     --------------------------
	.section	.nv.shared.reserved.0,"aw",@nobits
	.weak		__nv_reservedSMEM_offset_0_alias
	.size		__nv_reservedSMEM_offset_0_alias, 0, 64
	.other		__nv_reservedSMEM_offset_0_alias,@"STO_CUDA_RESERVED_SHARED STV_DEFAULT"
__nv_reservedSMEM_offset_0_alias:
	.zero		0
	.zero		64


//--------------------- .nv.constant0._Z11CSRSolutionRKiPiS1_S1_PdS2_Ri --------------------------
	.section	.nv.constant0._Z11CSRSolutionRKiPiS1_S1_PdS2_Ri,"a",@progbits
	.sectionflags	@""
	.align	4
.nv.constant0._Z11CSRSolutionRKiPiS1_S1_PdS2_Ri:
	.zero		952


//--------------------- SYMBOLS --------------------------

	.type		.nv.reservedSmem.offset0,@object
	.size		.nv.reservedSmem.offset0,0x4
